//
// Generated by NVIDIA NVVM Compiler
//
// Compiler Build ID: CL-36424714
// Cuda compilation tools, release 13.0, V13.0.88
// Based on NVVM 20.0.0
//

.version 9.0
.target sm_100
.address_size 64

	// .globl	_Z12dummy_kernelv
.global .align 4 .u32 dummy;

.visible .entry _Z12dummy_kernelv()
{
	.reg .b32 	%r<2>;

	mov.b32 	%r1, 0;
	st.global.u32 	[dummy], %r1;
	ret;

}


// ===== COMPILED SASS (sm_100) =====

	.target	sm_100

	.elftype	@"ET_EXEC"


//--------------------- .note.nv.tkinfo           --------------------------
	.section	.note.nv.tkinfo,"",@"SHT_NOTE"
	.sectionflags	@"SHF_NOTE_NV_TKINFO"
	.tkinfo
        /*0018*/ 	.word	0x00000002
        /*0030*/ 	.string	""
        /*0030*/ 	.string	"ptxas"
        /*0030*/ 	.string	"Cuda compilation tools, release 13.0, V13.0.88"
        /*0030*/ 	.string	"Build cuda_13.0.r13.0/compiler.36424714_0"
        /*0030*/ 	.string	"-arch sm_100 -m 64 "



//--------------------- .note.nv.cuinfo           --------------------------
	.section	.note.nv.cuinfo,"",@"SHT_NOTE"
	.sectionflags	@"SHF_NOTE_NV_CUINFO"
        /*0018*/ 	.short	0x0002
        /*001a*/ 	.short	0x0064
        /*001c*/ 	.short	0x0082
	.zero		2


//--------------------- .nv.info                  --------------------------
	.section	.nv.info,"",@"SHT_CUDA_INFO"
	.align	4


	//----- nvinfo : EIATTR_REGCOUNT
	.align		4
        /*0000*/ 	.byte	0x04, 0x2f
        /*0002*/ 	.short	(.L_2 - .L_1)
	.align		4
.L_1:
        /*0004*/ 	.word	index@(_Z12dummy_kernelv)
        /*0008*/ 	.word	0x00000006


	//----- nvinfo : EIATTR_FRAME_SIZE
	.align		4
.L_2:
        /*000c*/ 	.byte	0x04, 0x11
        /*000e*/ 	.short	(.L_4 - .L_3)
	.align		4
.L_3:
        /*0010*/ 	.word	index@(_Z12dummy_kernelv)
        /*0014*/ 	.word	0x00000000


	//----- nvinfo : EIATTR_MIN_STACK_SIZE
	.align		4
.L_4:
        /*0018*/ 	.byte	0x04, 0x12
        /*001a*/ 	.short	(.L_6 - .L_5)
	.align		4
.L_5:
        /*001c*/ 	.word	index@(_Z12dummy_kernelv)
        /*0020*/ 	.word	0x00000000
.L_6:


//--------------------- .nv.compat                --------------------------
	.section	.nv.compat,"",@"SHT_CUDA_COMPAT_INFO"
	.align	4
        /*0000*/ 	.byte	0x02, 0x09, 0x00, 0x00, 0x02, 0x02, 0x01, 0x00, 0x02, 0x05, 0x05, 0x00, 0x03, 0x07, 0x01, 0x01
        /*0010*/ 	.byte	0x02, 0x03, 0x00, 0x00, 0x02, 0x06, 0x01, 0x00, 0x04, 0x0b, 0x08, 0x00, 0x09, 0x00, 0x00, 0x00
        /*0020*/ 	.byte	0x00, 0x00, 0x00, 0x00


//--------------------- .nv.info._Z12dummy_kernelv --------------------------
	.section	.nv.info._Z12dummy_kernelv,"",@"SHT_CUDA_INFO"
	.sectionflags	@""
	.align	4


	//----- nvinfo : EIATTR_CUDA_API_VERSION
	.align		4
        /*0000*/ 	.byte	0x04, 0x37
        /*0002*/ 	.short	(.L_8 - .L_7)
.L_7:
        /*0004*/ 	.word	0x00000082


	//----- nvinfo : EIATTR_SPARSE_MMA_MASK
	.align		4
.L_8:
        /*0008*/ 	.byte	0x03, 0x50
        /*000a*/ 	.short	0x0000


	//----- nvinfo : EIATTR_MAXREG_COUNT
	.align		4
        /*000c*/ 	.byte	0x03, 0x1b
        /*000e*/ 	.short	0x00ff


	//----- nvinfo : EIATTR_MERCURY_ISA_VERSION
	.align		4
        /*0010*/ 	.byte	0x03, 0x5f
        /*0012*/ 	.short	0x0101


	//----- nvinfo : EIATTR_VRC_CTA_INIT_COUNT
	.align		4
        /*0014*/ 	.byte	0x02, 0x4a
	.zero		1
	.zero		1


	//----- nvinfo : EIATTR_EXIT_INSTR_OFFSETS
	.align		4
        /*0018*/ 	.byte	0x04, 0x1c
        /*001a*/ 	.short	(.L_10 - .L_9)


	//   ....[0]....
.L_9:
        /*001c*/ 	.word	0x00000040


	//----- nvinfo : EIATTR_SW_WAR
	.align		4
.L_10:
        /*0020*/ 	.byte	0x04, 0x36
        /*0022*/ 	.short	(.L_12 - .L_11)
.L_11:
        /*0024*/ 	.word	0x00000008
.L_12:


//--------------------- .nv.callgraph             --------------------------
	.section	.nv.callgraph,"",@"SHT_CUDA_CALLGRAPH"
	.align	4
	.sectionentsize	8
	.align		4
        /*0000*/ 	.word	0x00000000
	.align		4
        /*0004*/ 	.word	0xffffffff
	.align		4
        /*0008*/ 	.word	0x00000000
	.align		4
        /*000c*/ 	.word	0xfffffffe
	.align		4
        /*0010*/ 	.word	0x00000000
	.align		4
        /*0014*/ 	.word	0xfffffffd
	.align		4
        /*0018*/ 	.word	0x00000000
	.align		4
        /*001c*/ 	.word	0xfffffffc


//--------------------- .nv.constant4             --------------------------
	.section	.nv.constant4,"a",@progbits
	.align	8
	.align		8
.nv.constant4:
        /*0000*/ 	.dword	dummy


//--------------------- .text._Z12dummy_kernelv   --------------------------
	.section	.text._Z12dummy_kernelv,"ax",@progbits
	.align	128
        .global         _Z12dummy_kernelv
        .type           _Z12dummy_kernelv,@function
        .size           _Z12dummy_kernelv,(.L_x_1 - _Z12dummy_kernelv)
        .other          _Z12dummy_kernelv,@"STO_CUDA_ENTRY STV_DEFAULT"
_Z12dummy_kernelv:
.text._Z12dummy_kernelv:
[----:B------:R-:W-:Y:S08]  /*0000*/  LDC R1, c[0x0][0x37c] ;  /* 0x0000df00ff017b82 */ /* 0x000ff00000000800 */
[----:B------:R-:W0:Y:S01]  /*0010*/  LDC.64 R2, c[0x4][RZ] ;  /* 0x01000000ff027b82 */ /* 0x000e220000000a00 */
[----:B------:R-:W0:Y:S02]  /*0020*/  LDCU.64 UR4, c[0x0][0x358] ;  /* 0x00006b00ff0477ac */ /* 0x000e240008000a00 */
[----:B0-----:R-:W-:Y:S01]  /*0030*/  STG.E desc[UR4][R2.64], RZ ;  /* 0x000000ff02007986 */ /* 0x001fe2000c101904 */
[----:B------:R-:W-:Y:S05]  /*0040*/  EXIT ;  /* 0x000000000000794d */ /* 0x000fea0003800000 */
.L_x_0:
[----:B------:R-:W-:-:S00]  /*0050*/  BRA `(.L_x_0) ;  /* 0xfffffffc00fc7947 */ /* 0x000fc0000383ffff */
[----:B------:R-:W-:-:S00]  /*0060*/  NOP ;  /* 0x0000000000007918 */ /* 0x000fc00000000000 */
        /* <DEDUP_REMOVED lines=9> */
.L_x_1:


//--------------------- .nv.shared.reserved.0     --------------------------
	.section	.nv.shared.reserved.0,"aw",@nobits
	.weak		__nv_reservedSMEM_offset_0_alias
	.size		__nv_reservedSMEM_offset_0_alias, 0, 64
	.other		__nv_reservedSMEM_offset_0_alias,@"STO_CUDA_RESERVED_SHARED STV_DEFAULT"
__nv_reservedSMEM_offset_0_alias:
	.zero		0
	.zero		64


//--------------------- .nv.global                --------------------------
	.section	.nv.global,"aw",@nobits
	.align	4
.nv.global:
	.type		dummy,@object
	.size		dummy,(.L_0 - dummy)
dummy:
	.zero		4
.L_0:


//--------------------- .nv.constant0._Z12dummy_kernelv --------------------------
	.section	.nv.constant0._Z12dummy_kernelv,"a",@progbits
	.sectionflags	@""
	.align	4
.nv.constant0._Z12dummy_kernelv:
	.zero		896


//--------------------- SYMBOLS --------------------------

	.type		.nv.reservedSmem.offset0,@object
	.size		.nv.reservedSmem.offset0,0x4
